	.headerflags	@"EF_CUDA_TEXMODE_UNIFIED EF_CUDA_64BIT_ADDRESS EF_CUDA_ACCELERATORS EF_CUDA_SM90 EF_CUDA_VIRTUAL_SM(EF_CUDA_SM90)"
	.elftype	@"ET_EXEC"


//--------------------- .nv.info                  --------------------------
	.section	.nv.info,"",@"SHT_CUDA_INFO"
	.align	4


	//----- nvinfo : EIATTR_REGCOUNT
	.align		4
        /*0000*/ 	.byte	0x04, 0x2f
        /*0002*/ 	.short	(.L_1 - .L_0)
	.align		4
.L_0:
        /*0004*/ 	.word	index@(triton_poi_fused_5)
        /*0008*/ 	.word	0x0000001c


	//----- nvinfo : EIATTR_MIN_STACK_SIZE
	.align		4
.L_1:
        /*000c*/ 	.byte	0x04, 0x12
        /*000e*/ 	.short	(.L_3 - .L_2)
	.align		4
.L_2:
        /*0010*/ 	.word	index@(triton_poi_fused_5)
        /*0014*/ 	.word	0x00000000


	//----- nvinfo : EIATTR_FRAME_SIZE
	.align		4
.L_3:
        /*0018*/ 	.byte	0x04, 0x11
        /*001a*/ 	.short	(.L_5 - .L_4)
	.align		4
.L_4:
        /*001c*/ 	.word	index@(triton_poi_fused_5)
        /*0020*/ 	.word	0x00000000


	//----- nvinfo : EIATTR_MIN_STACK_SIZE
	.align		4
.L_5:
        /*0024*/ 	.byte	0x04, 0x12
        /*0026*/ 	.short	(.L_7 - .L_6)
	.align		4
.L_6:
        /*0028*/ 	.word	index@(triton_poi_fused_5)
        /*002c*/ 	.word	0x00000000
.L_7:


//--------------------- .nv.info.triton_poi_fused_5 --------------------------
	.section	.nv.info.triton_poi_fused_5,"",@"SHT_CUDA_INFO"
	.sectionflags	@""
	.align	4


	//----- nvinfo : EIATTR_CUDA_API_VERSION
	.align		4
        /*0000*/ 	.byte	0x04, 0x37
        /*0002*/ 	.short	(.L_9 - .L_8)
.L_8:
        /*0004*/ 	.word	0x0000007c


	//----- nvinfo : EIATTR_KPARAM_INFO
	.align		4
.L_9:
        /*0008*/ 	.byte	0x04, 0x17
        /*000a*/ 	.short	(.L_11 - .L_10)
.L_10:
        /*000c*/ 	.word	0x00000000
        /*0010*/ 	.short	0x0003
        /*0012*/ 	.short	0x0014
        /*0014*/ 	.byte	0x00, 0xf0, 0x11, 0x00


	//----- nvinfo : EIATTR_KPARAM_INFO
	.align		4
.L_11:
        /*0018*/ 	.byte	0x04, 0x17
        /*001a*/ 	.short	(.L_13 - .L_12)
.L_12:
        /*001c*/ 	.word	0x00000000
        /*0020*/ 	.short	0x0002
        /*0022*/ 	.short	0x0010
        /*0024*/ 	.byte	0x00, 0xf0, 0x11, 0x00


	//----- nvinfo : EIATTR_KPARAM_INFO
	.align		4
.L_13:
        /*0028*/ 	.byte	0x04, 0x17
        /*002a*/ 	.short	(.L_15 - .L_14)
.L_14:
        /*002c*/ 	.word	0x00000000
        /*0030*/ 	.short	0x0001
        /*0032*/ 	.short	0x0008
        /*0034*/ 	.byte	0x00, 0xf4, 0x21, 0x00


	//----- nvinfo : EIATTR_KPARAM_INFO
	.align		4
.L_15:
        /*0038*/ 	.byte	0x04, 0x17
        /*003a*/ 	.short	(.L_17 - .L_16)
.L_16:
        /*003c*/ 	.word	0x00000000
        /*0040*/ 	.short	0x0000
        /*0042*/ 	.short	0x0000
        /*0044*/ 	.byte	0x00, 0xf4, 0x21, 0x00


	//----- nvinfo : EIATTR_SPARSE_MMA_MASK
	.align		4
.L_17:
        /*0048*/ 	.byte	0x03, 0x50
        /*004a*/ 	.short	0x0000


	//----- nvinfo : EIATTR_MAXREG_COUNT
	.align		4
        /*004c*/ 	.byte	0x03, 0x1b
        /*004e*/ 	.short	0x00ff


	//----- nvinfo : EIATTR_EXIT_INSTR_OFFSETS
	.align		4
        /*0050*/ 	.byte	0x04, 0x1c
        /*0052*/ 	.short	(.L_19 - .L_18)


	//   ....[0]....
.L_18:
        /*0054*/ 	.word	0x000006e0


	//   ....[1]....
        /*0058*/ 	.word	0x00000730


	//----- nvinfo : EIATTR_REQNTID
	.align		4
.L_19:
        /*005c*/ 	.byte	0x04, 0x10
        /*005e*/ 	.short	(.L_21 - .L_20)
.L_20:
        /*0060*/ 	.word	0x00000080
        /*0064*/ 	.word	0x00000001
        /*0068*/ 	.word	0x00000001


	//----- nvinfo : EIATTR_CBANK_PARAM_SIZE
	.align		4
.L_21:
        /*006c*/ 	.byte	0x03, 0x19
        /*006e*/ 	.short	0x0018


	//----- nvinfo : EIATTR_PARAM_CBANK
	.align		4
        /*0070*/ 	.byte	0x04, 0x0a
        /*0072*/ 	.short	(.L_23 - .L_22)
	.align		4
.L_22:
        /*0074*/ 	.word	index@(.nv.constant0.triton_poi_fused_5)
        /*0078*/ 	.short	0x0210
        /*007a*/ 	.short	0x0018


	//----- nvinfo : EIATTR_SW_WAR
	.align		4
.L_23:
        /*007c*/ 	.byte	0x04, 0x36
        /*007e*/ 	.short	(.L_25 - .L_24)
.L_24:
        /*0080*/ 	.word	0x00000008
.L_25:


//--------------------- .nv.callgraph             --------------------------
	.section	.nv.callgraph,"",@"SHT_CUDA_CALLGRAPH"
	.align	4
	.sectionentsize	8
	.align		4
        /*0000*/ 	.word	0x00000000
	.align		4
        /*0004*/ 	.word	0xffffffff
	.align		4
        /*0008*/ 	.word	0x00000000
	.align		4
        /*000c*/ 	.word	0xfffffffe
	.align		4
        /*0010*/ 	.word	0x00000000
	.align		4
        /*0014*/ 	.word	0xfffffffd
	.align		4
        /*0018*/ 	.word	0x00000000
	.align		4
        /*001c*/ 	.word	0xfffffffc


//--------------------- .text.triton_poi_fused_5  --------------------------
	.section	.text.triton_poi_fused_5,"ax",@progbits
	.sectionflags	@"SHF_BARRIERS=1"
	.align	128
        .global         triton_poi_fused_5
        .type           triton_poi_fused_5,@function
        .size           triton_poi_fused_5,(.L_x_1 - triton_poi_fused_5)
        .other          triton_poi_fused_5,@"STO_CUDA_ENTRY STV_DEFAULT"
triton_poi_fused_5:
.text.triton_poi_fused_5:
[----:B------:R-:W0:Y:S01]  /*0000*/  LDC R1, c[0x0][0x28] ;  /* 0x00000a00ff017b82 */ /* 0x000e220000000800 */
[----:B------:R-:W1:Y:S07]  /*0010*/  S2R R14, SR_CTAID.Z ;  /* 0x00000000000e7919 */ /* 0x000e6e0000002700 */
[----:B------:R-:W1:Y:S01]  /*0020*/  S2UR UR4, SR_CTAID.Y ;  /* 0x00000000000479c3 */ /* 0x000e620000002600 */
[----:B------:R-:W-:Y:S01]  /*0030*/  CS2R R18, SRZ ;  /* 0x0000000000127805 */ /* 0x000fe2000001ff00 */
[----:B------:R-:W-:Y:S01]  /*0040*/  ULDC.64 UR6, c[0x0][0x208] ;  /* 0x0000820000067ab9 */ /* 0x000fe20000000a00 */
[----:B------:R-:W2:Y:S01]  /*0050*/  S2R R15, SR_TID.X ;  /* 0x00000000000f7919 */ /* 0x000ea20000002100 */
[----:B------:R-:W3:Y:S04]  /*0060*/  S2R R0, SR_CTAID.X ;  /* 0x0000000000007919 */ /* 0x000ee80000002500 */
[----:B------:R-:W1:Y:S08]  /*0070*/  LDC R3, c[0x0][0x10] ;  /* 0x00000400ff037b82 */ /* 0x000e700000000800 */
[----:B------:R-:W4:Y:S01]  /*0080*/  LDC.64 R16, c[0x0][0x210] ;  /* 0x00008400ff107b82 */ /* 0x000f220000000a00 */
[----:B-1----:R-:W-:Y:S01]  /*0090*/  IMAD R14, R14, R3, UR4 ;  /* 0x000000040e0e7e24 */ /* 0x002fe2000f8e0203 */
[----:B--2---:R-:W-:-:S03]  /*00a0*/  SHF.R.U32.HI R5, RZ, 0x5, R15 ;  /* 0x00000005ff057819 */ /* 0x004fc6000001160f */
[----:B------:R-:W-:Y:S02]  /*00b0*/  IMAD.SHL.U32 R14, R14, 0x20, RZ ;  /* 0x000000200e0e7824 */ /* 0x000fe400078e00ff */
[----:B---3--:R-:W-:Y:S01]  /*00c0*/  IMAD.SHL.U32 R0, R0, 0x20, RZ ;  /* 0x0000002000007824 */ /* 0x008fe200078e00ff */
[----:B------:R-:W-:-:S04]  /*00d0*/  SGXT.U32 R5, R5, 0x2 ;  /* 0x000000020505781a */ /* 0x000fc80000000000 */
[----:B------:R-:W-:Y:S02]  /*00e0*/  LOP3.LUT R3, R0, 0x1f, R15, 0xf8, !PT ;  /* 0x0000001f00037812 */ /* 0x000fe400078ef80f */
[----:B------:R-:W-:Y:S02]  /*00f0*/  LOP3.LUT R2, R14, R5, RZ, 0xfc, !PT ;  /* 0x000000050e027212 */ /* 0x000fe400078efcff */
[----:B------:R-:W-:Y:S02]  /*0100*/  ISETP.GE.AND P0, PT, R3, 0x31, PT ;  /* 0x000000310300780c */ /* 0x000fe40003f06270 */
[----:B------:R-:W-:Y:S01]  /*0110*/  LOP3.LUT R4, R14, 0x4, R5, 0xfe, !PT ;  /* 0x000000040e047812 */ /* 0x000fe200078efe05 */
[C---:B------:R-:W-:Y:S01]  /*0120*/  IMAD R7, R2.reuse, 0x31, R3 ;  /* 0x0000003102077824 */ /* 0x040fe200078e0203 */
[----:B------:R-:W-:Y:S02]  /*0130*/  ISETP.LT.AND P1, PT, R2, 0x40000, !P0 ;  /* 0x000400000200780c */ /* 0x000fe40004721270 */
[----:B------:R-:W-:Y:S01]  /*0140*/  ISETP.LT.AND P2, PT, R4, 0x40000, !P0 ;  /* 0x000400000400780c */ /* 0x000fe20004741270 */
[----:B------:R-:W-:Y:S01]  /*0150*/  VIADD R3, R7, 0xc4 ;  /* 0x000000c407037836 */ /* 0x000fe20000000000 */
[----:B------:R-:W-:-:S02]  /*0160*/  LOP3.LUT R2, R14, 0x8, R5, 0xfe, !PT ;  /* 0x000000080e027812 */ /* 0x000fc400078efe05 */
[----:B------:R-:W-:Y:S02]  /*0170*/  LOP3.LUT R4, R14, 0xc, R5, 0xfe, !PT ;  /* 0x0000000c0e047812 */ /* 0x000fe400078efe05 */
[----:B------:R-:W-:Y:S02]  /*0180*/  LOP3.LUT R6, R14, 0x10, R5, 0xfe, !PT ;  /* 0x000000100e067812 */ /* 0x000fe400078efe05 */
[----:B------:R-:W-:Y:S01]  /*0190*/  ISETP.LT.AND P6, PT, R2, 0x40000, !P0 ;  /* 0x000400000200780c */ /* 0x000fe200047c1270 */
[----:B----4-:R-:W-:Y:S01]  /*01a0*/  IMAD.WIDE R2, R3, 0x4, R16 ;  /* 0x0000000403027825 */ /* 0x010fe200078e0210 */
[----:B------:R-:W-:Y:S02]  /*01b0*/  ISETP.LT.AND P5, PT, R4, 0x40000, !P0 ;  /* 0x000400000400780c */ /* 0x000fe400047a1270 */
[----:B------:R-:W-:Y:S02]  /*01c0*/  ISETP.LT.AND P4, PT, R6, 0x40000, !P0 ;  /* 0x000400000600780c */ /* 0x000fe40004781270 */
[----:B------:R-:W-:Y:S01]  /*01d0*/  LOP3.LUT R4, R14, 0x14, R5, 0xfe, !PT ;  /* 0x000000140e047812 */ /* 0x000fe200078efe05 */
[----:B------:R1:W2:Y:S01]  /*01e0*/  @P2 LDG.E.EL R18, desc[UR6][R2.64] ;  /* 0x0000000602122981 */ /* 0x0002a2000c2e1900 */
[----:B------:R-:W-:-:S02]  /*01f0*/  LOP3.LUT R6, R14, 0x18, R5, 0xfe, !PT ;  /* 0x000000180e067812 */ /* 0x000fc400078efe05 */
[----:B------:R-:W-:Y:S02]  /*0200*/  LOP3.LUT R5, R14, 0x1c, R5, 0xfe, !PT ;  /* 0x0000001c0e057812 */ /* 0x000fe400078efe05 */
[----:B------:R-:W-:Y:S02]  /*0210*/  ISETP.LT.AND P3, PT, R4, 0x40000, !P0 ;  /* 0x000400000400780c */ /* 0x000fe40004761270 */
[----:B------:R-:W-:Y:S01]  /*0220*/  ISETP.LT.AND P2, PT, R6, 0x40000, !P0 ;  /* 0x000400000600780c */ /* 0x000fe20004741270 */
[----:B------:R-:W-:Y:S01]  /*0230*/  VIADD R13, R7, 0x188 ;  /* 0x00000188070d7836 */ /* 0x000fe20000000000 */
[----:B------:R-:W-:Y:S01]  /*0240*/  ISETP.LT.AND P0, PT, R5, 0x40000, !P0 ;  /* 0x000400000500780c */ /* 0x000fe20004701270 */
[C---:B------:R-:W-:Y:S02]  /*0250*/  VIADD R11, R7.reuse, 0x24c ;  /* 0x0000024c070b7836 */ /* 0x040fe40000000000 */
[C---:B------:R-:W-:Y:S02]  /*0260*/  VIADD R9, R7.reuse, 0x310 ;  /* 0x0000031007097836 */ /* 0x040fe40000000000 */
[----:B------:R-:W-:-:S02]  /*0270*/  VIADD R5, R7, 0x3d4 ;  /* 0x000003d407057836 */ /* 0x000fc40000000000 */
[C---:B------:R-:W-:Y:S02]  /*0280*/  VIADD R21, R7.reuse, 0x498 ;  /* 0x0000049807157836 */ /* 0x040fe40000000000 */
[C---:B------:R-:W-:Y:S02]  /*0290*/  VIADD R23, R7.reuse, 0x55c ;  /* 0x0000055c07177836 */ /* 0x040fe40000000000 */
[----:B------:R-:W-:Y:S01]  /*02a0*/  IMAD.WIDE R6, R7, 0x4, R16 ;  /* 0x0000000407067825 */ /* 0x000fe200078e0210 */
[----:B------:R-:W-:-:S03]  /*02b0*/  CS2R R24, SRZ ;  /* 0x0000000000187805 */ /* 0x000fc6000001ff00 */
[----:B------:R-:W-:-:S03]  /*02c0*/  IMAD.WIDE R12, R13, 0x4, R16 ;  /* 0x000000040d0c7825 */ /* 0x000fc600078e0210 */
[----:B------:R-:W3:Y:S01]  /*02d0*/  @P1 LDG.E.EL R24, desc[UR6][R6.64] ;  /* 0x0000000606181981 */ /* 0x000ee2000c2e1900 */
[----:B------:R-:W-:-:S03]  /*02e0*/  IMAD.WIDE R10, R11, 0x4, R16 ;  /* 0x000000040b0a7825 */ /* 0x000fc600078e0210 */
[----:B------:R4:W5:Y:S01]  /*02f0*/  @P6 LDG.E.EL R19, desc[UR6][R12.64] ;  /* 0x000000060c136981 */ /* 0x000962000c2e1900 */
[----:B------:R-:W-:-:S04]  /*0300*/  IMAD.WIDE R8, R9, 0x4, R16 ;  /* 0x0000000409087825 */ /* 0x000fc800078e0210 */
[----:B------:R-:W-:-:S04]  /*0310*/  IMAD.WIDE R4, R5, 0x4, R16 ;  /* 0x0000000405047825 */ /* 0x000fc800078e0210 */
[----:B-1----:R-:W-:Y:S01]  /*0320*/  IMAD.WIDE R2, R21, 0x4, R16 ;  /* 0x0000000415027825 */ /* 0x002fe200078e0210 */
[----:B------:R-:W-:-:S03]  /*0330*/  CS2R R20, SRZ ;  /* 0x0000000000147805 */ /* 0x000fc6000001ff00 */
[----:B------:R-:W-:Y:S01]  /*0340*/  IMAD.WIDE R16, R23, 0x4, R16 ;  /* 0x0000000417107825 */ /* 0x000fe200078e0210 */
[----:B------:R-:W-:Y:S02]  /*0350*/  CS2R R22, SRZ ;  /* 0x0000000000167805 */ /* 0x000fe4000001ff00 */
[----:B------:R-:W5:Y:S04]  /*0360*/  @P5 LDG.E.EL R20, desc[UR6][R10.64] ;  /* 0x000000060a145981 */ /* 0x000f68000c2e1900 */
[----:B------:R1:W5:Y:S04]  /*0370*/  @P4 LDG.E.EL R21, desc[UR6][R8.64] ;  /* 0x0000000608154981 */ /* 0x000368000c2e1900 */
[----:B------:R-:W5:Y:S04]  /*0380*/  @P3 LDG.E.EL R23, desc[UR6][R4.64] ;  /* 0x0000000604173981 */ /* 0x000f68000c2e1900 */
[----:B------:R1:W5:Y:S04]  /*0390*/  @P2 LDG.E.EL R22, desc[UR6][R2.64] ;  /* 0x0000000602162981 */ /* 0x000368000c2e1900 */
[----:B------:R-:W5:Y:S01]  /*03a0*/  @P0 LDG.E.EL R25, desc[UR6][R16.64] ;  /* 0x0000000610190981 */ /* 0x000f62000c2e1900 */
[----:B----4-:R-:W1:Y:S01]  /*03b0*/  S2R R13, SR_TID.X ;  /* 0x00000000000d7919 */ /* 0x010e620000002100 */
[----:B------:R-:W4:Y:S01]  /*03c0*/  S2UR UR5, SR_CgaCtaId ;  /* 0x00000000000579c3 */ /* 0x000f220000008800 */
[----:B------:R-:W-:-:S02]  /*03d0*/  UMOV UR4, 0x400 ;  /* 0x0000040000047882 */ /* 0x000fc40000000000 */
[----:B----4-:R-:W-:Y:S01]  /*03e0*/  UPRMT UR4, UR5, 0x654, UR4 ;  /* 0x0000065405047896 */ /* 0x010fe20008000004 */
[----:B01----:R-:W-:Y:S01]  /*03f0*/  IMAD.SHL.U32 R8, R13, 0x20, RZ ;  /* 0x000000200d087824 */ /* 0x003fe200078e00ff */
[----:B------:R-:W-:-:S04]  /*0400*/  SHF.R.U32.HI R10, RZ, 0x5, R13 ;  /* 0x00000005ff0a7819 */ /* 0x000fc8000001160d */
[----:B------:R-:W-:Y:S02]  /*0410*/  SGXT.U32 R9, R10, 0x2 ;  /* 0x000000020a09781a */ /* 0x000fe40000000000 */
[----:B------:R-:W-:-:S04]  /*0420*/  LOP3.LUT R8, R8, 0x3e0, RZ, 0xc0, !PT ;  /* 0x000003e008087812 */ /* 0x000fc800078ec0ff */
[C---:B------:R-:W-:Y:S02]  /*0430*/  LOP3.LUT R2, R8.reuse, R9, RZ, 0xfc, !PT ;  /* 0x0000000908027212 */ /* 0x040fe400078efcff */
[----:B------:R-:W-:-:S05]  /*0440*/  LEA.HI R3, R8, UR4, RZ, 0x1f ;  /* 0x0000000408037c11 */ /* 0x000fca000f8ff8ff */
[----:B------:R-:W-:Y:S02]  /*0450*/  IMAD R12, R2, 0x4, R3 ;  /* 0x00000004020c7824 */ /* 0x000fe400078e0203 */
[C---:B------:R-:W-:Y:S02]  /*0460*/  IMAD.SHL.U32 R2, R13.reuse, 0x2, RZ ;  /* 0x000000020d027824 */ /* 0x040fe400078e00ff */
[----:B------:R-:W-:-:S03]  /*0470*/  IMAD.SHL.U32 R8, R13, 0x4, RZ ;  /* 0x000000040d087824 */ /* 0x000fc600078e00ff */
[----:B------:R-:W-:Y:S02]  /*0480*/  LOP3.LUT R2, R2, 0xf0, RZ, 0xc0, !PT ;  /* 0x000000f002027812 */ /* 0x000fe400078ec0ff */
[----:B------:R-:W-:-:S03]  /*0490*/  LOP3.LUT R8, R8, 0x1fc, RZ, 0xc0, !PT ;  /* 0x000001fc08087812 */ /* 0x000fc600078ec0ff */
[----:B------:R-:W-:-:S04]  /*04a0*/  VIADD R3, R2, UR4 ;  /* 0x0000000402037c36 */ /* 0x000fc80008000000 */
[----:B------:R-:W-:Y:S02]  /*04b0*/  IMAD R4, R8, 0x4, R3 ;  /* 0x0000000408047824 */ /* 0x000fe400078e0203 */
[----:B------:R-:W-:-:S05]  /*04c0*/  IMAD.SHL.U32 R3, R15, 0x4, RZ ;  /* 0x000000040f037824 */ /* 0x000fca00078e00ff */
[----:B------:R-:W-:Y:S02]  /*04d0*/  LOP3.LUT R14, R14, 0x1c, R3, 0xf8, !PT ;  /* 0x0000001c0e0e7812 */ /* 0x000fe400078ef803 */
[----:B------:R-:W0:Y:S02]  /*04e0*/  LDC.64 R2, c[0x0][0x218] ;  /* 0x00008600ff027b82 */ /* 0x000e240000000a00 */
[----:B------:R-:W-:-:S04]  /*04f0*/  SHF.R.S32.HI R9, RZ, 0x1f, R14 ;  /* 0x0000001fff097819 */ /* 0x000fc8000001140e */
[----:B------:R-:W-:Y:S02]  /*0500*/  LEA.HI R10, R9, R14, RZ, 0x9 ;  /* 0x0000000e090a7211 */ /* 0x000fe400078f48ff */
[----:B------:R-:W-:Y:S02]  /*0510*/  SHF.R.U32.HI R9, RZ, 0x3, R15 ;  /* 0x00000003ff097819 */ /* 0x000fe4000001160f */
[----:B------:R-:W-:Y:S02]  /*0520*/  LOP3.LUT R11, R10, 0xfffffe00, RZ, 0xc0, !PT ;  /* 0xfffffe000a0b7812 */ /* 0x000fe400078ec0ff */
[----:B------:R-:W-:Y:S02]  /*0530*/  SGXT.U32 R9, R9, 0x4 ;  /* 0x000000040909781a */ /* 0x000fe40000000000 */
[----:B------:R-:W-:Y:S02]  /*0540*/  SHF.R.S32.HI R10, RZ, 0x9, R10 ;  /* 0x00000009ff0a7819 */ /* 0x000fe4000001140a */
[----:B------:R-:W-:Y:S01]  /*0550*/  LOP3.LUT R9, R0, R9, RZ, 0xfc, !PT ;  /* 0x0000000900097212 */ /* 0x000fe200078efcff */
[C---:B------:R-:W-:Y:S01]  /*0560*/  IMAD.IADD R11, R14.reuse, 0x1, -R11 ;  /* 0x000000010e0b7824 */ /* 0x040fe200078e0a0b */
[----:B------:R-:W-:-:S02]  /*0570*/  ISETP.GE.AND P0, PT, R14, 0x40000, PT ;  /* 0x000400000e00780c */ /* 0x000fc40003f06270 */
[C---:B------:R-:W-:Y:S02]  /*0580*/  LOP3.LUT R0, R9.reuse, 0x10, RZ, 0xfc, !PT ;  /* 0x0000001009007812 */ /* 0x040fe400078efcff */
[----:B------:R-:W-:Y:S02]  /*0590*/  LOP3.LUT R13, R8, 0x200, RZ, 0xfc, !PT ;  /* 0x00000200080d7812 */ /* 0x000fe400078efcff */
[----:B------:R-:W-:Y:S02]  /*05a0*/  ISETP.LT.AND P1, PT, R9, 0x31, !P0 ;  /* 0x000000310900780c */ /* 0x000fe40004721270 */
[----:B------:R-:W-:Y:S02]  /*05b0*/  ISETP.LT.AND P0, PT, R0, 0x31, !P0 ;  /* 0x000000310000780c */ /* 0x000fe40004701270 */
[----:B------:R-:W-:-:S04]  /*05c0*/  SHF.R.U32.HI R13, RZ, 0x1, R13 ;  /* 0x00000001ff0d7819 */ /* 0x000fc8000001160d */
[----:B------:R-:W-:-:S05]  /*05d0*/  LOP3.LUT R13, R13, 0x1f0, RZ, 0xc0, !PT ;  /* 0x000001f00d0d7812 */ /* 0x000fca00078ec0ff */
[----:B------:R-:W-:-:S04]  /*05e0*/  VIADD R13, R13, UR4 ;  /* 0x000000040d0d7c36 */ /* 0x000fc80008000000 */
[----:B------:R-:W-:Y:S01]  /*05f0*/  IMAD R13, R8, 0x4, R13 ;  /* 0x00000004080d7824 */ /* 0x000fe200078e020d */
[----:B--2---:R-:W-:Y:S04]  /*0600*/  STS [R12+0x10], R18 ;  /* 0x000010120c007388 */ /* 0x004fe80000000800 */
[----:B---3--:R-:W-:Y:S04]  /*0610*/  STS [R12], R24 ;  /* 0x000000180c007388 */ /* 0x008fe80000000800 */
[----:B-----5:R-:W-:Y:S04]  /*0620*/  STS [R12+0x20], R19 ;  /* 0x000020130c007388 */ /* 0x020fe80000000800 */
[----:B------:R-:W-:Y:S04]  /*0630*/  STS [R12+0x30], R20 ;  /* 0x000030140c007388 */ /* 0x000fe80000000800 */
[----:B------:R-:W-:Y:S04]  /*0640*/  STS [R12+0x40], R21 ;  /* 0x000040150c007388 */ /* 0x000fe80000000800 */
[----:B------:R-:W-:Y:S04]  /*0650*/  STS [R12+0x50], R23 ;  /* 0x000050170c007388 */ /* 0x000fe80000000800 */
[----:B------:R-:W-:Y:S04]  /*0660*/  STS [R12+0x60], R22 ;  /* 0x000060160c007388 */ /* 0x000fe80000000800 */
[----:B------:R1:W-:Y:S01]  /*0670*/  STS [R12+0x70], R25 ;  /* 0x000070190c007388 */ /* 0x0003e20000000800 */
[----:B------:R-:W-:Y:S06]  /*0680*/  BAR.SYNC.DEFER_BLOCKING 0x0 ;  /* 0x0000000000007b1d */ /* 0x000fec0000010000 */
[----:B------:R-:W2:Y:S01]  /*0690*/  LDS.128 R4, [R4] ;  /* 0x0000000004047984 */ /* 0x000ea20000000c00 */
[----:B-1----:R-:W-:-:S04]  /*06a0*/  IMAD R12, R10, 0x6200, R11 ;  /* 0x000062000a0c7824 */ /* 0x002fc800078e020b */
[----:B------:R-:W-:-:S04]  /*06b0*/  IMAD R11, R9, 0x200, R12 ;  /* 0x00000200090b7824 */ /* 0x000fc800078e020c */
[----:B0-----:R-:W-:-:S05]  /*06c0*/  IMAD.WIDE R10, R11, 0x4, R2 ;  /* 0x000000040b0a7825 */ /* 0x001fca00078e0202 */
[----:B--2---:R0:W-:Y:S02]  /*06d0*/  @P1 STG.E.128 desc[UR6][R10.64], R4 ;  /* 0x000000040a001986 */ /* 0x0041e4000c101d06 */
[----:B0-----:R-:W-:Y:S05]  /*06e0*/  @!P0 EXIT ;  /* 0x000000000000894d */ /* 0x001fea0003800000 */
[----:B0-----:R-:W0:Y:S01]  /*06f0*/  LDS.128 R8, [R13+0x800] ;  /* 0x000800000d087984 */ /* 0x001e220000000c00 */
[----:B------:R-:W-:-:S04]  /*0700*/  IMAD R5, R0, 0x200, R12 ;  /* 0x0000020000057824 */ /* 0x000fc800078e020c */
[----:B------:R-:W-:-:S05]  /*0710*/  IMAD.WIDE R2, R5, 0x4, R2 ;  /* 0x0000000405027825 */ /* 0x000fca00078e0202 */
[----:B0-----:R-:W-:Y:S01]  /*0720*/  STG.E.128 desc[UR6][R2.64], R8 ;  /* 0x0000000802007986 */ /* 0x001fe2000c101d06 */
[----:B------:R-:W-:Y:S05]  /*0730*/  EXIT ;  /* 0x000000000000794d */ /* 0x000fea0003800000 */
.L_x_0:
[----:B------:R-:W-:-:S00]  /*0740*/  BRA `(.L_x_0) ;  /* 0xfffffffc00fc7947 */ /* 0x000fc0000383ffff */
[----:B------:R-:W-:-:S00]  /*0750*/  NOP ;  /* 0x0000000000007918 */ /* 0x000fc00000000000 */
        /* <DEDUP_REMOVED lines=10> */
.L_x_1:


//--------------------- .nv.shared.triton_poi_fused_5 --------------------------
	.section	.nv.shared.triton_poi_fused_5,"aw",@nobits
	.sectionflags	@""
	.align	16
	.zero		1024


//--------------------- .nv.constant0.triton_poi_fused_5 --------------------------
	.section	.nv.constant0.triton_poi_fused_5,"a",@progbits
	.sectionflags	@""
	.align	4
.nv.constant0.triton_poi_fused_5:
	.zero		552
